	.headerflags	@"EF_CUDA_TEXMODE_UNIFIED EF_CUDA_64BIT_ADDRESS EF_CUDA_ACCELERATORS EF_CUDA_SM90 EF_CUDA_VIRTUAL_SM(EF_CUDA_SM90)"
	.elftype	@"ET_EXEC"


//--------------------- .nv.info                  --------------------------
	.section	.nv.info,"",@"SHT_CUDA_INFO"
	.align	4


	//----- nvinfo : EIATTR_REGCOUNT
	.align		4
        /*0000*/ 	.byte	0x04, 0x2f
        /*0002*/ 	.short	(.L_2 - .L_1)
	.align		4
.L_1:
        /*0004*/ 	.word	index@(triton_poi_fused_add_native_layer_norm_6)
        /*0008*/ 	.word	0x00000028


	//----- nvinfo : EIATTR_MIN_STACK_SIZE
	.align		4
.L_2:
        /*000c*/ 	.byte	0x04, 0x12
        /*000e*/ 	.short	(.L_4 - .L_3)
	.align		4
.L_3:
        /*0010*/ 	.word	index@(triton_poi_fused_add_native_layer_norm_6)
        /*0014*/ 	.word	0x00000000


	//----- nvinfo : EIATTR_FRAME_SIZE
	.align		4
.L_4:
        /*0018*/ 	.byte	0x04, 0x11
        /*001a*/ 	.short	(.L_6 - .L_5)
	.align		4
.L_5:
        /*001c*/ 	.word	index@(triton_poi_fused_add_native_layer_norm_6)
        /*0020*/ 	.word	0x00000000


	//----- nvinfo : EIATTR_MIN_STACK_SIZE
	.align		4
.L_6:
        /*0024*/ 	.byte	0x04, 0x12
        /*0026*/ 	.short	(.L_8 - .L_7)
	.align		4
.L_7:
        /*0028*/ 	.word	index@(triton_poi_fused_add_native_layer_norm_6)
        /*002c*/ 	.word	0x00000000
.L_8:


//--------------------- .nv.info.triton_poi_fused_add_native_layer_norm_6 --------------------------
	.section	.nv.info.triton_poi_fused_add_native_layer_norm_6,"",@"SHT_CUDA_INFO"
	.sectionflags	@""
	.align	4


	//----- nvinfo : EIATTR_CUDA_API_VERSION
	.align		4
        /*0000*/ 	.byte	0x04, 0x37
        /*0002*/ 	.short	(.L_10 - .L_9)
.L_9:
        /*0004*/ 	.word	0x0000007c


	//----- nvinfo : EIATTR_KPARAM_INFO
	.align		4
.L_10:
        /*0008*/ 	.byte	0x04, 0x17
        /*000a*/ 	.short	(.L_12 - .L_11)
.L_11:
        /*000c*/ 	.word	0x00000000
        /*0010*/ 	.short	0x0008
        /*0012*/ 	.short	0x003c
        /*0014*/ 	.byte	0x00, 0xf0, 0x11, 0x00


	//----- nvinfo : EIATTR_KPARAM_INFO
	.align		4
.L_12:
        /*0018*/ 	.byte	0x04, 0x17
        /*001a*/ 	.short	(.L_14 - .L_13)
.L_13:
        /*001c*/ 	.word	0x00000000
        /*0020*/ 	.short	0x0007
        /*0022*/ 	.short	0x0038
        /*0024*/ 	.byte	0x00, 0xf0, 0x11, 0x00


	//----- nvinfo : EIATTR_KPARAM_INFO
	.align		4
.L_14:
        /*0028*/ 	.byte	0x04, 0x17
        /*002a*/ 	.short	(.L_16 - .L_15)
.L_15:
        /*002c*/ 	.word	0x00000000
        /*0030*/ 	.short	0x0006
        /*0032*/ 	.short	0x0030
        /*0034*/ 	.byte	0x00, 0xf4, 0x21, 0x00


	//----- nvinfo : EIATTR_KPARAM_INFO
	.align		4
.L_16:
        /*0038*/ 	.byte	0x04, 0x17
        /*003a*/ 	.short	(.L_18 - .L_17)
.L_17:
        /*003c*/ 	.word	0x00000000
        /*0040*/ 	.short	0x0005
        /*0042*/ 	.short	0x0028
        /*0044*/ 	.byte	0x00, 0xf4, 0x21, 0x00


	//----- nvinfo : EIATTR_KPARAM_INFO
	.align		4
.L_18:
        /*0048*/ 	.byte	0x04, 0x17
        /*004a*/ 	.short	(.L_20 - .L_19)
.L_19:
        /*004c*/ 	.word	0x00000000
        /*0050*/ 	.short	0x0004
        /*0052*/ 	.short	0x0020
        /*0054*/ 	.byte	0x00, 0xf4, 0x21, 0x00


	//----- nvinfo : EIATTR_KPARAM_INFO
	.align		4
.L_20:
        /*0058*/ 	.byte	0x04, 0x17
        /*005a*/ 	.short	(.L_22 - .L_21)
.L_21:
        /*005c*/ 	.word	0x00000000
        /*0060*/ 	.short	0x0003
        /*0062*/ 	.short	0x0018
        /*0064*/ 	.byte	0x00, 0xf4, 0x21, 0x00


	//----- nvinfo : EIATTR_KPARAM_INFO
	.align		4
.L_22:
        /*0068*/ 	.byte	0x04, 0x17
        /*006a*/ 	.short	(.L_24 - .L_23)
.L_23:
        /*006c*/ 	.word	0x00000000
        /*0070*/ 	.short	0x0002
        /*0072*/ 	.short	0x0010
        /*0074*/ 	.byte	0x00, 0xf4, 0x21, 0x00


	//----- nvinfo : EIATTR_KPARAM_INFO
	.align		4
.L_24:
        /*0078*/ 	.byte	0x04, 0x17
        /*007a*/ 	.short	(.L_26 - .L_25)
.L_25:
        /*007c*/ 	.word	0x00000000
        /*0080*/ 	.short	0x0001
        /*0082*/ 	.short	0x0008
        /*0084*/ 	.byte	0x00, 0xf4, 0x21, 0x00


	//----- nvinfo : EIATTR_KPARAM_INFO
	.align		4
.L_26:
        /*0088*/ 	.byte	0x04, 0x17
        /*008a*/ 	.short	(.L_28 - .L_27)
.L_27:
        /*008c*/ 	.word	0x00000000
        /*0090*/ 	.short	0x0000
        /*0092*/ 	.short	0x0000
        /*0094*/ 	.byte	0x00, 0xf4, 0x21, 0x00


	//----- nvinfo : EIATTR_SPARSE_MMA_MASK
	.align		4
.L_28:
        /*0098*/ 	.byte	0x03, 0x50
        /*009a*/ 	.short	0x0000


	//----- nvinfo : EIATTR_MAXREG_COUNT
	.align		4
        /*009c*/ 	.byte	0x03, 0x1b
        /*009e*/ 	.short	0x00ff


	//----- nvinfo : EIATTR_EXIT_INSTR_OFFSETS
	.align		4
        /*00a0*/ 	.byte	0x04, 0x1c
        /*00a2*/ 	.short	(.L_30 - .L_29)


	//   ....[0]....
.L_29:
        /*00a4*/ 	.word	0x000010e0


	//   ....[1]....
        /*00a8*/ 	.word	0x00001130


	//----- nvinfo : EIATTR_REQNTID
	.align		4
.L_30:
        /*00ac*/ 	.byte	0x04, 0x10
        /*00ae*/ 	.short	(.L_32 - .L_31)
.L_31:
        /*00b0*/ 	.word	0x00000080
        /*00b4*/ 	.word	0x00000001
        /*00b8*/ 	.word	0x00000001


	//----- nvinfo : EIATTR_CBANK_PARAM_SIZE
	.align		4
.L_32:
        /*00bc*/ 	.byte	0x03, 0x19
        /*00be*/ 	.short	0x0040


	//----- nvinfo : EIATTR_PARAM_CBANK
	.align		4
        /*00c0*/ 	.byte	0x04, 0x0a
        /*00c2*/ 	.short	(.L_34 - .L_33)
	.align		4
.L_33:
        /*00c4*/ 	.word	index@(.nv.constant0.triton_poi_fused_add_native_layer_norm_6)
        /*00c8*/ 	.short	0x0210
        /*00ca*/ 	.short	0x0040


	//----- nvinfo : EIATTR_SW_WAR
	.align		4
.L_34:
        /*00cc*/ 	.byte	0x04, 0x36
        /*00ce*/ 	.short	(.L_36 - .L_35)
.L_35:
        /*00d0*/ 	.word	0x00000008
.L_36:


//--------------------- .nv.callgraph             --------------------------
	.section	.nv.callgraph,"",@"SHT_CUDA_CALLGRAPH"
	.align	4
	.sectionentsize	8
	.align		4
        /*0000*/ 	.word	0x00000000
	.align		4
        /*0004*/ 	.word	0xffffffff
	.align		4
        /*0008*/ 	.word	0x00000000
	.align		4
        /*000c*/ 	.word	0xfffffffe
	.align		4
        /*0010*/ 	.word	0x00000000
	.align		4
        /*0014*/ 	.word	0xfffffffd
	.align		4
        /*0018*/ 	.word	0x00000000
	.align		4
        /*001c*/ 	.word	0xfffffffc


//--------------------- .nv.constant4             --------------------------
	.section	.nv.constant4,"a",@progbits
	.align	8
	.align		8
.nv.constant4:
        /*0000*/ 	.dword	_$_str


//--------------------- .text.triton_poi_fused_add_native_layer_norm_6 --------------------------
	.section	.text.triton_poi_fused_add_native_layer_norm_6,"ax",@progbits
	.sectionflags	@"SHF_BARRIERS=1"
	.align	128
        .global         triton_poi_fused_add_native_layer_norm_6
        .type           triton_poi_fused_add_native_layer_norm_6,@function
        .size           triton_poi_fused_add_native_layer_norm_6,(.L_x_1 - triton_poi_fused_add_native_layer_norm_6)
        .other          triton_poi_fused_add_native_layer_norm_6,@"STO_CUDA_ENTRY STV_DEFAULT"
triton_poi_fused_add_native_layer_norm_6:
.text.triton_poi_fused_add_native_layer_norm_6:
[----:B------:R-:W0:Y:S01]  /*0000*/  LDC R1, c[0x0][0x28] ;  /* 0x00000a00ff017b82 */ /* 0x000e220000000800 */
[----:B------:R-:W1:Y:S07]  /*0010*/  S2R R3, SR_TID.X ;  /* 0x0000000000037919 */ /* 0x000e6e0000002100 */
[----:B------:R-:W2:Y:S01]  /*0020*/  LDC.64 R18, c[0x0][0x218] ;  /* 0x00008600ff127b82 */ /* 0x000ea20000000a00 */
[----:B------:R-:W-:Y:S01]  /*0030*/  HFMA2.MMA R22, -RZ, RZ, 0, 0 ;  /* 0x00000000ff167435 */ /* 0x000fe200000001ff */
[----:B------:R-:W-:Y:S01]  /*0040*/  IMAD.MOV.U32 R17, RZ, RZ, RZ ;  /* 0x000000ffff117224 */ /* 0x000fe200078e00ff */
[----:B------:R-:W3:Y:S01]  /*0050*/  S2R R0, SR_CTAID.X ;  /* 0x0000000000007919 */ /* 0x000ee20000002500 */
[----:B------:R-:W-:Y:S01]  /*0060*/  ULDC.64 UR6, c[0x0][0x208] ;  /* 0x0000820000067ab9 */ /* 0x000fe20000000a00 */
[----:B------:R-:W4:Y:S03]  /*0070*/  S2R R2, SR_CTAID.Y ;  /* 0x0000000000027919 */ /* 0x000f260000002600 */
[----:B------:R-:W5:Y:S08]  /*0080*/  LDC.64 R14, c[0x0][0x228] ;  /* 0x00008a00ff0e7b82 */ /* 0x000f700000000a00 */
[----:B------:R-:W2:Y:S01]  /*0090*/  LDC.64 R32, c[0x0][0x210] ;  /* 0x00008400ff207b82 */ /* 0x000ea20000000a00 */
[----:B-1----:R-:W-:Y:S01]  /*00a0*/  IMAD.SHL.U32 R4, R3, 0x4, RZ ;  /* 0x0000000403047824 */ /* 0x002fe200078e00ff */
[----:B------:R-:W-:-:S02]  /*00b0*/  SHF.R.U32.HI R23, RZ, 0x6, R3 ;  /* 0x00000006ff177819 */ /* 0x000fc40000011603 */
[--C-:B---3--:R-:W-:Y:S02]  /*00c0*/  SHF.R.S32.HI R10, RZ, 0x17, R0.reuse ;  /* 0x00000017ff0a7819 */ /* 0x108fe40000011400 */
[----:B------:R-:W-:Y:S01]  /*00d0*/  LOP3.LUT R5, R4, 0xfc, RZ, 0xc0, !PT ;  /* 0x000000fc04057812 */ /* 0x000fe200078ec0ff */
[----:B----4-:R-:W-:Y:S01]  /*00e0*/  IMAD.SHL.U32 R2, R2, 0x4, RZ ;  /* 0x0000000402027824 */ /* 0x010fe200078e00ff */
[----:B------:R-:W-:Y:S02]  /*00f0*/  SGXT.U32 R23, R23, 0x1 ;  /* 0x000000011717781a */ /* 0x000fe40000000000 */
[----:B------:R-:W-:Y:S02]  /*0100*/  PRMT R8, R5, 0x6540, R0 ;  /* 0x0000654005087816 */ /* 0x000fe40000000000 */
[----:B------:R-:W-:Y:S02]  /*0110*/  SGXT R10, R10, 0x1 ;  /* 0x000000010a0a781a */ /* 0x000fe40000000200 */
[----:B------:R-:W-:-:S02]  /*0120*/  SHF.R.S32.HI R5, RZ, 0x1f, R8 ;  /* 0x0000001fff057819 */ /* 0x000fc40000011408 */
[----:B------:R-:W-:Y:S02]  /*0130*/  LOP3.LUT R12, R8, 0x1, RZ, 0xfc, !PT ;  /* 0x00000001080c7812 */ /* 0x000fe400078efcff */
[----:B------:R-:W-:Y:S02]  /*0140*/  LEA.HI R5, R5, R8, RZ, 0x4 ;  /* 0x0000000805057211 */ /* 0x000fe400078f20ff */
[----:B------:R-:W-:Y:S02]  /*0150*/  LOP3.LUT R29, R2, R23, RZ, 0xfc, !PT ;  /* 0x00000017021d7212 */ /* 0x000fe400078efcff */
[----:B------:R-:W-:Y:S02]  /*0160*/  LOP3.LUT R9, R5, 0xfff0, RZ, 0xc0, !PT ;  /* 0x0000fff005097812 */ /* 0x000fe400078ec0ff */
[----:B------:R-:W-:Y:S01]  /*0170*/  LEA.HI R7, R10, R12, RZ, 0x4 ;  /* 0x0000000c0a077211 */ /* 0x000fe200078f20ff */
[----:B------:R-:W-:Y:S01]  /*0180*/  IMAD.HI R21, R29, 0x2aaaaaab, RZ ;  /* 0x2aaaaaab1d157827 */ /* 0x000fe200078e02ff */
[----:B------:R-:W-:-:S02]  /*0190*/  IADD3 R20, R8, -R9, RZ ;  /* 0x8000000908147210 */ /* 0x000fc40007ffe0ff */
[----:B------:R-:W-:Y:S02]  /*01a0*/  LOP3.LUT R23, R2, 0x2, R23, 0xfe, !PT ;  /* 0x0000000202177812 */ /* 0x000fe400078efe17 */
[----:B------:R-:W-:Y:S02]  /*01b0*/  PRMT R11, R20, 0x8880, RZ ;  /* 0x00008880140b7816 */ /* 0x000fe400000000ff */
[----:B------:R-:W-:Y:S01]  /*01c0*/  LOP3.LUT R7, R7, 0xfff0, RZ, 0xc0, !PT ;  /* 0x0000fff007077812 */ /* 0x000fe200078ec0ff */
[----:B------:R-:W-:Y:S01]  /*01d0*/  IMAD.HI R25, R23, 0x2aaaaaab, RZ ;  /* 0x2aaaaaab17197827 */ /* 0x000fe200078e02ff */
[----:B------:R-:W-:Y:S02]  /*01e0*/  PRMT R11, R11, 0x7710, RZ ;  /* 0x000077100b0b7816 */ /* 0x000fe400000000ff */
[----:B------:R-:W-:Y:S01]  /*01f0*/  SHF.R.U32.HI R4, RZ, 0x1f, R21 ;  /* 0x0000001fff047819 */ /* 0x000fe20000011615 */
[----:B------:R-:W-:Y:S01]  /*0200*/  IMAD.IADD R12, R12, 0x1, -R7 ;  /* 0x000000010c0c7824 */ /* 0x000fe200078e0a07 */
[----:B------:R-:W-:-:S02]  /*0210*/  SHF.R.U32.HI R11, RZ, 0xc, R11 ;  /* 0x0000000cff0b7819 */ /* 0x000fc4000001160b */
[C---:B------:R-:W-:Y:S02]  /*0220*/  LOP3.LUT R7, R8.reuse, 0x2, RZ, 0xfc, !PT ;  /* 0x0000000208077812 */ /* 0x040fe400078efcff */
[----:B------:R-:W-:Y:S02]  /*0230*/  LOP3.LUT R11, R11, 0x7, RZ, 0xc0, !PT ;  /* 0x000000070b0b7812 */ /* 0x000fe400078ec0ff */
[----:B------:R-:W-:Y:S02]  /*0240*/  SHF.R.U32.HI R6, RZ, 0x1f, R25 ;  /* 0x0000001fff067819 */ /* 0x000fe40000011619 */
[----:B------:R-:W-:Y:S01]  /*0250*/  LOP3.LUT R9, R8, 0x3, RZ, 0xfc, !PT ;  /* 0x0000000308097812 */ /* 0x000fe200078efcff */
[----:B------:R-:W-:Y:S01]  /*0260*/  IMAD.IADD R11, R20, 0x1, R11 ;  /* 0x00000001140b7824 */ /* 0x000fe200078e020b */
[----:B------:R-:W-:Y:S02]  /*0270*/  SHF.R.S32.HI R5, RZ, 0x4, R5 ;  /* 0x00000004ff057819 */ /* 0x000fe40000011405 */
[----:B------:R-:W-:-:S02]  /*0280*/  LEA.HI.SX32 R21, R21, R4, 0x1c ;  /* 0x0000000415157211 */ /* 0x000fc400078fe2ff */
[C---:B------:R-:W-:Y:S02]  /*0290*/  LEA.HI R4, R10.reuse, R7, RZ, 0x4 ;  /* 0x000000070a047211 */ /* 0x040fe400078f20ff */
[----:B------:R-:W-:Y:S01]  /*02a0*/  LOP3.LUT R11, R11, 0xf8, RZ, 0xc0, !PT ;  /* 0x000000f80b0b7812 */ /* 0x000fe200078ec0ff */
[----:B------:R-:W-:Y:S01]  /*02b0*/  IMAD R13, R21, -0x60, R29 ;  /* 0xffffffa0150d7824 */ /* 0x000fe200078e021d */
[----:B------:R-:W-:Y:S02]  /*02c0*/  LEA.HI.SX32 R25, R25, R6, 0x1c ;  /* 0x0000000619197211 */ /* 0x000fe400078fe2ff */
[----:B------:R-:W-:Y:S02]  /*02d0*/  LEA.HI R10, R10, R9, RZ, 0x4 ;  /* 0x000000090a0a7211 */ /* 0x000fe400078f20ff */
[----:B------:R-:W-:Y:S02]  /*02e0*/  LEA.HI R6, R5, R5, RZ, 0x3 ;  /* 0x0000000505067211 */ /* 0x000fe400078f18ff */
[----:B------:R-:W-:-:S02]  /*02f0*/  ISETP.GE.AND P0, PT, R29, 0x180, PT ;  /* 0x000001801d00780c */ /* 0x000fc40003f06270 */
[----:B------:R-:W-:Y:S02]  /*0300*/  IADD3 R27, RZ, -R11, RZ ;  /* 0x8000000bff1b7210 */ /* 0x000fe40007ffe0ff */
[----:B------:R-:W-:Y:S02]  /*0310*/  LOP3.LUT R10, R10, 0xfff0, RZ, 0xc0, !PT ;  /* 0x0000fff00a0a7812 */ /* 0x000fe400078ec0ff */
[----:B------:R-:W-:Y:S02]  /*0320*/  LOP3.LUT R4, R4, 0xfff0, RZ, 0xc0, !PT ;  /* 0x0000fff004047812 */ /* 0x000fe400078ec0ff */
[----:B------:R-:W-:Y:S01]  /*0330*/  LOP3.LUT R6, R6, 0x1ffffff8, RZ, 0xc0, !PT ;  /* 0x1ffffff806067812 */ /* 0x000fe200078ec0ff */
[----:B------:R-:W-:Y:S01]  /*0340*/  IMAD.IADD R9, R9, 0x1, -R10 ;  /* 0x0000000109097824 */ /* 0x000fe200078e0a0a */
[----:B------:R-:W-:Y:S01]  /*0350*/  ISETP.GE.AND P1, PT, R23, 0x180, PT ;  /* 0x000001801700780c */ /* 0x000fe20003f26270 */
[----:B------:R-:W-:Y:S01]  /*0360*/  IMAD.IADD R7, R7, 0x1, -R4 ;  /* 0x0000000107077824 */ /* 0x000fe200078e0a04 */
[----:B------:R-:W-:Y:S01]  /*0370*/  PRMT R27, R27, 0x7710, RZ ;  /* 0x000077101b1b7816 */ /* 0x000fe200000000ff */
[----:B------:R-:W-:Y:S01]  /*0380*/  IMAD.IADD R16, R5, 0x1, -R6 ;  /* 0x0000000105107824 */ /* 0x000fe200078e0a06 */
[----:B------:R-:W1:Y:S01]  /*0390*/  LDC.64 R10, c[0x0][0x220] ;  /* 0x00008800ff0a7b82 */ /* 0x000e620000000a00 */
[----:B------:R-:W-:-:S02]  /*03a0*/  IMAD R6, R25, -0x60, R23 ;  /* 0xffffffa019067824 */ /* 0x000fc400078e0217 */
[----:B--2---:R-:W-:-:S04]  /*03b0*/  IMAD.WIDE R4, R13, 0x4, R18 ;  /* 0x000000040d047825 */ /* 0x004fc800078e0212 */
[----:B------:R-:W-:Y:S01]  /*03c0*/  IMAD.IADD R20, R20, 0x1, R27 ;  /* 0x0000000114147824 */ /* 0x000fe200078e021b */
[----:B------:R2:W3:Y:S01]  /*03d0*/  @!P0 LDG.E.EL R22, desc[UR6][R4.64] ;  /* 0x0000000604168981 */ /* 0x0004e2000c2e1900 */
[----:B------:R-:W-:Y:S01]  /*03e0*/  IMAD.WIDE R18, R6, 0x4, R18 ;  /* 0x0000000406127825 */ /* 0x000fe200078e0212 */
[----:B------:R-:W-:Y:S02]  /*03f0*/  ISETP.GE.AND P0, PT, R8, 0x100, PT ;  /* 0x000001000800780c */ /* 0x000fe40003f06270 */
[----:B------:R-:W-:Y:S02]  /*0400*/  SHF.L.U32 R16, R16, 0x3, RZ ;  /* 0x0000000310107819 */ /* 0x000fe400000006ff */
[----:B------:R4:W3:Y:S01]  /*0410*/  @!P1 LDG.E.EL R17, desc[UR6][R18.64] ;  /* 0x0000000612119981 */ /* 0x0008e2000c2e1900 */
[----:B--2---:R-:W-:Y:S02]  /*0420*/  LOP3.LUT R4, R20, 0xffff, RZ, 0xc0, !PT ;  /* 0x0000ffff14047812 */ /* 0x004fe400078ec0ff */
[----:B------:R-:W-:-:S02]  /*0430*/  ISETP.LT.AND P1, PT, R29, 0x180, !P0 ;  /* 0x000001801d00780c */ /* 0x000fc40004721270 */
[----:B------:R-:W-:Y:S01]  /*0440*/  PRMT R4, R4, 0x8880, RZ ;  /* 0x0000888004047816 */ /* 0x000fe200000000ff */
[--C-:B------:R-:W-:Y:S01]  /*0450*/  IMAD R29, R29, 0x100, R8.reuse ;  /* 0x000001001d1d7824 */ /* 0x100fe200078e0208 */
[----:B------:R-:W-:Y:S01]  /*0460*/  ISETP.LT.AND P0, PT, R23, 0x180, !P0 ;  /* 0x000001801700780c */ /* 0x000fe20004701270 */
[--C-:B------:R-:W-:Y:S01]  /*0470*/  IMAD R21, R21, 0x100, R8.reuse ;  /* 0x0000010015157824 */ /* 0x100fe200078e0208 */
[----:B------:R-:W-:Y:S01]  /*0480*/  LEA R23, R23, R8, 0x8 ;  /* 0x0000000817177211 */ /* 0x000fe200078e40ff */
[--C-:B------:R-:W-:Y:S02]  /*0490*/  IMAD R20, R25, 0x100, R8.reuse ;  /* 0x0000010019147824 */ /* 0x100fe400078e0208 */
[C-C-:B------:R-:W-:Y:S02]  /*04a0*/  IMAD R31, R13.reuse, 0x100, R8.reuse ;  /* 0x000001000d1f7824 */ /* 0x140fe400078e0208 */
[C---:B------:R-:W-:Y:S01]  /*04b0*/  IMAD R5, R6.reuse, 0x100, R8 ;  /* 0x0000010006057824 */ /* 0x040fe200078e0208 */
[----:B------:R-:W-:Y:S01]  /*04c0*/  LEA R8, R13, R16, 0x6 ;  /* 0x000000100d087211 */ /* 0x000fe200078e30ff */
[----:B------:R-:W-:Y:S01]  /*04d0*/  IMAD R6, R6, 0x40, R16 ;  /* 0x0000004006067824 */ /* 0x000fe200078e0210 */
[----:B------:R-:W-:Y:S01]  /*04e0*/  PRMT R16, R12, 0x8880, RZ ;  /* 0x000088800c107816 */ /* 0x000fe200000000ff */
[----:B------:R-:W-:-:S03]  /*04f0*/  IMAD.MOV.U32 R13, RZ, RZ, R4 ;  /* 0x000000ffff0d7224 */ /* 0x000fc600078e0004 */
[----:B------:R-:W-:Y:S02]  /*0500*/  PRMT R16, R16, 0x7710, RZ ;  /* 0x0000771010107816 */ /* 0x000fe400000000ff */
[----:B----4-:R-:W-:Y:S01]  /*0510*/  IADD3 R19, R8, R13, RZ ;  /* 0x0000000d08137210 */ /* 0x010fe20007ffe0ff */
[----:B-1----:R-:W-:Y:S01]  /*0520*/  IMAD.WIDE R30, R31, 0x4, R10 ;  /* 0x000000041f1e7825 */ /* 0x002fe200078e020a */
[----:B------:R-:W-:-:S03]  /*0530*/  SHF.R.U32.HI R16, RZ, 0xc, R16 ;  /* 0x0000000cff107819 */ /* 0x000fc60000011610 */
[----:B------:R-:W-:-:S04]  /*0540*/  IMAD.WIDE R10, R5, 0x4, R10 ;  /* 0x00000004050a7825 */ /* 0x000fc800078e020a */
[----:B-----5:R-:W-:Y:S01]  /*0550*/  IMAD.WIDE R4, R19, 0x4, R14 ;  /* 0x0000000413047825 */ /* 0x020fe200078e020e */
[----:B------:R-:W-:-:S05]  /*0560*/  LOP3.LUT R19, R16, 0x7, RZ, 0xc0, !PT ;  /* 0x0000000710137812 */ /* 0x000fca00078ec0ff */
[----:B------:R-:W-:-:S05]  /*0570*/  IMAD.IADD R19, R12, 0x1, R19 ;  /* 0x000000010c137824 */ /* 0x000fca00078e0213 */
[----:B------:R-:W-:-:S05]  /*0580*/  LOP3.LUT R19, R19, 0xf8, RZ, 0xc0, !PT ;  /* 0x000000f813137812 */ /* 0x000fca00078ec0ff */
[----:B------:R-:W-:-:S05]  /*0590*/  IMAD.MOV R19, RZ, RZ, -R19 ;  /* 0x000000ffff137224 */ /* 0x000fca00078e0a13 */
[----:B------:R-:W-:-:S04]  /*05a0*/  PRMT R19, R19, 0x7710, RZ ;  /* 0x0000771013137816 */ /* 0x000fc800000000ff */
[----:B------:R-:W-:-:S04]  /*05b0*/  IADD3 R12, R12, R19, RZ ;  /* 0x000000130c0c7210 */ /* 0x000fc80007ffe0ff */
[----:B------:R-:W-:-:S04]  /*05c0*/  LOP3.LUT R12, R12, 0xffff, RZ, 0xc0, !PT ;  /* 0x0000ffff0c0c7812 */ /* 0x000fc800078ec0ff */
[----:B------:R-:W-:Y:S02]  /*05d0*/  PRMT R35, R12, 0x8880, RZ ;  /* 0x000088800c237816 */ /* 0x000fe400000000ff */
[----:B------:R-:W-:-:S04]  /*05e0*/  PRMT R12, R7, 0x8880, RZ ;  /* 0x00008880070c7816 */ /* 0x000fc800000000ff */
[----:B------:R-:W-:-:S04]  /*05f0*/  PRMT R12, R12, 0x7710, RZ ;  /* 0x000077100c0c7816 */ /* 0x000fc800000000ff */
[----:B------:R-:W-:-:S04]  /*0600*/  SHF.R.U32.HI R12, RZ, 0xc, R12 ;  /* 0x0000000cff0c7819 */ /* 0x000fc8000001160c */
[----:B------:R-:W-:-:S05]  /*0610*/  LOP3.LUT R12, R12, 0x7, RZ, 0xc0, !PT ;  /* 0x000000070c0c7812 */ /* 0x000fca00078ec0ff */
[----:B------:R-:W-:Y:S01]  /*0620*/  IMAD.IADD R12, R7, 0x1, R12 ;  /* 0x00000001070c7824 */ /* 0x000fe200078e020c */
[----:B------:R-:W-:-:S04]  /*0630*/  CS2R R24, SRZ ;  /* 0x0000000000187805 */ /* 0x000fc8000001ff00 */
[----:B------:R-:W-:Y:S02]  /*0640*/  LOP3.LUT R12, R12, 0xf8, RZ, 0xc0, !PT ;  /* 0x000000f80c0c7812 */ /* 0x000fe400078ec0ff */
[----:B------:R1:W2:Y:S02]  /*0650*/  @P1 LDG.E.EL R25, desc[UR6][R4.64] ;  /* 0x0000000604191981 */ /* 0x0002a4000c2e1900 */
[----:B------:R-:W-:-:S04]  /*0660*/  IADD3 R12, RZ, -R12, RZ ;  /* 0x8000000cff0c7210 */ /* 0x000fc80007ffe0ff */
[----:B------:R-:W-:Y:S01]  /*0670*/  PRMT R12, R12, 0x7710, RZ ;  /* 0x000077100c0c7816 */ /* 0x000fe200000000ff */
[----:B-1----:R-:W-:-:S04]  /*0680*/  IMAD.IADD R5, R8, 0x1, R35 ;  /* 0x0000000108057824 */ /* 0x002fc800078e0223 */
[----:B------:R-:W-:Y:S02]  /*0690*/  IMAD.IADD R7, R7, 0x1, R12 ;  /* 0x0000000107077824 */ /* 0x000fe400078e020c */
[----:B------:R-:W-:Y:S01]  /*06a0*/  IMAD.WIDE R4, R5, 0x4, R14 ;  /* 0x0000000405047825 */ /* 0x000fe200078e020e */
[----:B------:R-:W-:-:S04]  /*06b0*/  PRMT R12, R9, 0x8880, RZ ;  /* 0x00008880090c7816 */ /* 0x000fc800000000ff */
[----:B------:R1:W4:Y:S02]  /*06c0*/  @P1 LDG.E.EL R24, desc[UR6][R4.64] ;  /* 0x0000000604181981 */ /* 0x000324000c2e1900 */
[----:B-1----:R-:W-:-:S04]  /*06d0*/  PRMT R4, R12, 0x7710, RZ ;  /* 0x000077100c047816 */ /* 0x002fc800000000ff */
[----:B------:R-:W-:-:S04]  /*06e0*/  SHF.R.U32.HI R4, RZ, 0xc, R4 ;  /* 0x0000000cff047819 */ /* 0x000fc80000011604 */
[----:B------:R-:W-:-:S05]  /*06f0*/  LOP3.LUT R4, R4, 0x7, RZ, 0xc0, !PT ;  /* 0x0000000704047812 */ /* 0x000fca00078ec0ff */
[----:B------:R-:W-:-:S05]  /*0700*/  IMAD.IADD R4, R9, 0x1, R4 ;  /* 0x0000000109047824 */ /* 0x000fca00078e0204 */
[----:B------:R-:W-:-:S04]  /*0710*/  LOP3.LUT R4, R4, 0xf8, RZ, 0xc0, !PT ;  /* 0x000000f804047812 */ /* 0x000fc800078ec0ff */
[----:B------:R-:W-:-:S04]  /*0720*/  IADD3 R4, RZ, -R4, RZ ;  /* 0x80000004ff047210 */ /* 0x000fc80007ffe0ff */
[----:B------:R-:W-:Y:S02]  /*0730*/  PRMT R4, R4, 0x7710, RZ ;  /* 0x0000771004047816 */ /* 0x000fe400000000ff */
[----:B------:R-:W-:-:S03]  /*0740*/  LOP3.LUT R7, R7, 0xffff, RZ, 0xc0, !PT ;  /* 0x0000ffff07077812 */ /* 0x000fc600078ec0ff */
[----:B------:R-:W-:Y:S01]  /*0750*/  IMAD.IADD R9, R9, 0x1, R4 ;  /* 0x0000000109097824 */ /* 0x000fe200078e0204 */
[----:B------:R-:W-:-:S04]  /*0760*/  PRMT R19, R7, 0x8880, RZ ;  /* 0x0000888007137816 */ /* 0x000fc800000000ff */
[----:B------:R-:W-:Y:S01]  /*0770*/  LOP3.LUT R9, R9, 0xffff, RZ, 0xc0, !PT ;  /* 0x0000ffff09097812 */ /* 0x000fe200078ec0ff */
[----:B------:R-:W-:-:S03]  /*0780*/  IMAD.IADD R7, R6, 0x1, R13 ;  /* 0x0000000106077824 */ /* 0x000fc600078e020d */
[----:B------:R-:W-:Y:S01]  /*0790*/  PRMT R5, R9, 0x8880, RZ ;  /* 0x0000888009057816 */ /* 0x000fe200000000ff */
[C---:B------:R-:W-:Y:S01]  /*07a0*/  IMAD.IADD R9, R8.reuse, 0x1, R19 ;  /* 0x0000000108097824 */ /* 0x040fe200078e0213 */
[----:B------:R-:W-:Y:S02]  /*07b0*/  IADD3 R13, R6, R19, RZ ;  /* 0x00000013060d7210 */ /* 0x000fe40007ffe0ff */
[----:B------:R-:W-:Y:S02]  /*07c0*/  CS2R R26, SRZ ;  /* 0x00000000001a7805 */ /* 0x000fe4000001ff00 */
[----:B------:R-:W-:Y:S01]  /*07d0*/  IADD3 R35, R6, R35, RZ ;  /* 0x0000002306237210 */ /* 0x000fe20007ffe0ff */
[--C-:B------:R-:W-:Y:S01]  /*07e0*/  IMAD.IADD R37, R8, 0x1, R5.reuse ;  /* 0x0000000108257824 */ /* 0x100fe200078e0205 */
[----:B------:R-:W-:Y:S01]  /*07f0*/  CS2R R18, SRZ ;  /* 0x0000000000127805 */ /* 0x000fe2000001ff00 */
[----:B------:R-:W-:Y:S02]  /*0800*/  IMAD.IADD R5, R6, 0x1, R5 ;  /* 0x0000000106057824 */ /* 0x000fe400078e0205 */
[----:B------:R-:W-:-:S04]  /*0810*/  IMAD.WIDE R8, R9, 0x4, R14 ;  /* 0x0000000409087825 */ /* 0x000fc800078e020e */
[--C-:B------:R-:W-:Y:S01]  /*0820*/  IMAD.WIDE R6, R7, 0x4, R14.reuse ;  /* 0x0000000407067825 */ /* 0x100fe200078e020e */
[----:B------:R1:W5:Y:S03]  /*0830*/  @P1 LDG.E.EL R27, desc[UR6][R8.64] ;  /* 0x00000006081b1981 */ /* 0x000366000c2e1900 */
[--C-:B------:R-:W-:Y:S01]  /*0840*/  IMAD.WIDE R36, R37, 0x4, R14.reuse ;  /* 0x0000000425247825 */ /* 0x100fe200078e020e */
[----:B------:R1:W2:Y:S03]  /*0850*/  @P0 LDG.E.EL R19, desc[UR6][R6.64] ;  /* 0x0000000606130981 */ /* 0x0002a6000c2e1900 */
[----:B------:R-:W-:-:S04]  /*0860*/  IMAD.WIDE R34, R35, 0x4, R14 ;  /* 0x0000000423227825 */ /* 0x000fc800078e020e */
[--C-:B------:R-:W-:Y:S01]  /*0870*/  IMAD.WIDE R12, R13, 0x4, R14.reuse ;  /* 0x000000040d0c7825 */ /* 0x100fe200078e020e */
[----:B-1----:R-:W-:Y:S01]  /*0880*/  MOV R9, RZ ;  /* 0x000000ff00097202 */ /* 0x002fe20000000f00 */
[----:B------:R-:W2:Y:S01]  /*0890*/  @P0 LDG.E.EL R18, desc[UR6][R34.64] ;  /* 0x0000000622120981 */ /* 0x000ea2000c2e1900 */
[----:B0-----:R-:W-:Y:S01]  /*08a0*/  CS2R R6, SRZ ;  /* 0x0000000000067805 */ /* 0x001fe2000001ff00 */
[----:B------:R-:W-:Y:S01]  /*08b0*/  IMAD.WIDE R14, R5, 0x4, R14 ;  /* 0x00000004050e7825 */ /* 0x000fe200078e020e */
[----:B------:R-:W-:Y:S02]  /*08c0*/  CS2R R4, SRZ ;  /* 0x0000000000047805 */ /* 0x000fe4000001ff00 */
[----:B------:R0:W2:Y:S04]  /*08d0*/  @P0 LDG.E.EL R9, desc[UR6][R12.64] ;  /* 0x000000060c090981 */ /* 0x0000a8000c2e1900 */
[----:B------:R1:W2:Y:S04]  /*08e0*/  @P0 LDG.E.EL R26, desc[UR6][R14.64] ;  /* 0x000000060e1a0981 */ /* 0x0002a8000c2e1900 */
[----:B------:R1:W2:Y:S01]  /*08f0*/  @P0 LDG.E.EL.128 R4, desc[UR6][R10.64] ;  /* 0x000000060a040981 */ /* 0x0002a2000c2e1d00 */
[----:B------:R-:W-:Y:S01]  /*0900*/  IMAD.WIDE R28, R29, 0x4, R32 ;  /* 0x000000041d1c7825 */ /* 0x000fe200078e0220 */
[----:B0-----:R-:W-:-:S03]  /*0910*/  CS2R R12, SRZ ;  /* 0x00000000000c7805 */ /* 0x001fc6000001ff00 */
[----:B------:R-:W-:Y:S01]  /*0920*/  IMAD.WIDE R32, R23, 0x4, R32 ;  /* 0x0000000417207825 */ /* 0x000fe200078e0220 */
[----:B-1----:R-:W-:-:S06]  /*0930*/  CS2R R14, SRZ ;  /* 0x00000000000e7805 */ /* 0x002fcc000001ff00 */
[----:B------:R-:W3:Y:S01]  /*0940*/  @P0 LDG.E.EL.128 R12, desc[UR6][R32.64] ;  /* 0x00000006200c0981 */ /* 0x000ee2000c2e1d00 */
[----:B------:R-:W-:Y:S01]  /*0950*/  IMAD.MOV.U32 R16, RZ, RZ, RZ ;  /* 0x000000ffff107224 */ /* 0x000fe200078e00ff */
[----:B------:R-:W-:-:S05]  /*0960*/  CS2R R10, SRZ ;  /* 0x00000000000a7805 */ /* 0x000fca000001ff00 */
[----:B------:R-:W4:Y:S01]  /*0970*/  @P1 LDG.E.EL R16, desc[UR6][R36.64] ;  /* 0x0000000624101981 */ /* 0x000f22000c2e1900 */
[----:B--2---:R-:W-:Y:S01]  /*0980*/  FADD R26, R26, R7 ;  /* 0x000000071a1a7221 */ /* 0x004fe20000000000 */
[----:B------:R-:W-:Y:S02]  /*0990*/  FADD R8, R9, R6 ;  /* 0x0000000609087221 */ /* 0x000fe40000000000 */
[----:B------:R-:W0:Y:S01]  /*09a0*/  LDC.64 R6, c[0x0][0x230] ;  /* 0x00008c00ff067b82 */ /* 0x000e220000000a00 */
[----:B------:R-:W-:Y:S01]  /*09b0*/  FADD R18, R18, R5 ;  /* 0x0000000512127221 */ /* 0x000fe20000000000 */
[----:B------:R-:W-:Y:S01]  /*09c0*/  FADD R19, R19, R4 ;  /* 0x0000000413137221 */ /* 0x000fe20000000000 */
[----:B------:R-:W-:Y:S02]  /*09d0*/  IMAD.MOV.U32 R9, RZ, RZ, RZ ;  /* 0x000000ffff097224 */ /* 0x000fe400078e00ff */
[C---:B---3--:R-:W-:Y:S01]  /*09e0*/  FADD R15, R17.reuse, R15 ;  /* 0x0000000f110f7221 */ /* 0x048fe20000000000 */
[C---:B------:R-:W-:Y:S01]  /*09f0*/  FADD R5, R17.reuse, R14 ;  /* 0x0000000e11057221 */ /* 0x040fe20000000000 */
[C---:B------:R-:W-:Y:S01]  /*0a00*/  FADD R13, R17.reuse, R13 ;  /* 0x0000000d110d7221 */ /* 0x040fe20000000000 */
[----:B------:R-:W-:Y:S01]  /*0a10*/  FADD R12, R17, R12 ;  /* 0x0000000c110c7221 */ /* 0x000fe20000000000 */
[----:B------:R-:W-:Y:S01]  /*0a20*/  FADD R26, R15, R26 ;  /* 0x0000001a0f1a7221 */ /* 0x000fe20000000000 */
[----:B------:R-:W-:Y:S01]  /*0a30*/  FADD R5, R5, R8 ;  /* 0x0000000805057221 */ /* 0x000fe20000000000 */
[----:B------:R-:W-:Y:S01]  /*0a40*/  FADD R18, R13, R18 ;  /* 0x000000120d127221 */ /* 0x000fe20000000000 */
[----:B------:R-:W-:Y:S01]  /*0a50*/  FADD R23, R12, R19 ;  /* 0x000000130c177221 */ /* 0x000fe20000000000 */
[----:B------:R-:W-:Y:S01]  /*0a60*/  IMAD.MOV.U32 R8, RZ, RZ, RZ ;  /* 0x000000ffff087224 */ /* 0x000fe200078e00ff */
[----:B------:R-:W-:-:S02]  /*0a70*/  CS2R R12, SRZ ;  /* 0x00000000000c7805 */ /* 0x000fc4000001ff00 */
[----:B------:R-:W-:Y:S01]  /*0a80*/  CS2R R14, SRZ ;  /* 0x00000000000e7805 */ /* 0x000fe2000001ff00 */
[----:B0-----:R-:W-:-:S05]  /*0a90*/  IMAD.WIDE R32, R20, 0x4, R6 ;  /* 0x0000000414207825 */ /* 0x001fca00078e0206 */
[----:B------:R0:W4:Y:S04]  /*0aa0*/  @P1 LDG.E.EL.128 R12, desc[UR6][R30.64] ;  /* 0x000000061e0c1981 */ /* 0x000128000c2e1d00 */
[----:B------:R-:W2:Y:S01]  /*0ab0*/  @P0 LDG.E.EL.128 R8, desc[UR6][R32.64] ;  /* 0x0000000620080981 */ /* 0x000ea2000c2e1d00 */
[----:B0-----:R-:W-:Y:S01]  /*0ac0*/  IMAD.WIDE R30, R21, 0x4, R6 ;  /* 0x00000004151e7825 */ /* 0x001fe200078e0206 */
[----:B------:R-:W-:-:S03]  /*0ad0*/  CS2R R6, SRZ ;  /* 0x0000000000067805 */ /* 0x000fc6000001ff00 */
[----:B----4-:R-:W-:Y:S01]  /*0ae0*/  FADD R15, R16, R15 ;  /* 0x0000000f100f7221 */ /* 0x010fe20000000000 */
[----:B------:R-:W-:Y:S01]  /*0af0*/  CS2R R16, SRZ ;  /* 0x0000000000107805 */ /* 0x000fe2000001ff00 */
[----:B--2---:R-:W-:Y:S01]  /*0b00*/  FADD R9, R18, -R9 ;  /* 0x8000000912097221 */ /* 0x004fe20000000000 */
[----:B------:R-:W-:Y:S01]  /*0b10*/  CS2R R18, SRZ ;  /* 0x0000000000127805 */ /* 0x000fe2000001ff00 */
[----:B------:R-:W-:-:S05]  /*0b20*/  FADD R10, R5, -R10 ;  /* 0x8000000a050a7221 */ /* 0x000fca0000000000 */
[----:B------:R-:W2:Y:S01]  /*0b30*/  @P1 LDG.E.EL.128 R16, desc[UR6][R28.64] ;  /* 0x000000061c101981 */ /* 0x000ea2000c2e1d00 */
[----:B------:R-:W-:-:S06]  /*0b40*/  CS2R R4, SRZ ;  /* 0x0000000000047805 */ /* 0x000fcc000001ff00 */
[----:B------:R-:W3:Y:S01]  /*0b50*/  @P1 LDG.E.EL.128 R4, desc[UR6][R30.64] ;  /* 0x000000061e041981 */ /* 0x000ee2000c2e1d00 */
[----:B------:R-:W-:Y:S01]  /*0b60*/  FADD R11, R26, -R11 ;  /* 0x8000000b1a0b7221 */ /* 0x000fe20000000000 */
[----:B-----5:R-:W-:Y:S02]  /*0b70*/  FADD R14, R27, R14 ;  /* 0x0000000e1b0e7221 */ /* 0x020fe40000000000 */
[----:B------:R-:W0:Y:S01]  /*0b80*/  LDC.64 R26, c[0x0][0x238] ;  /* 0x00008e00ff1a7b82 */ /* 0x000e220000000a00 */
[----:B------:R-:W-:Y:S01]  /*0b90*/  FADD R25, R25, R12 ;  /* 0x0000000c19197221 */ /* 0x000fe20000000000 */
[----:B------:R-:W-:Y:S01]  /*0ba0*/  FADD R13, R24, R13 ;  /* 0x0000000d180d7221 */ /* 0x000fe20000000000 */
[C---:B--2---:R-:W-:Y:S01]  /*0bb0*/  FADD R12, R22.reuse, R19 ;  /* 0x00000013160c7221 */ /* 0x044fe20000000000 */
[C---:B------:R-:W-:Y:S01]  /*0bc0*/  FADD R19, R22.reuse, R18 ;  /* 0x0000001216137221 */ /* 0x040fe20000000000 */
[C---:B------:R-:W-:Y:S01]  /*0bd0*/  FADD R24, R22.reuse, R17 ;  /* 0x0000001116187221 */ /* 0x040fe20000000000 */
[----:B------:R-:W-:Y:S01]  /*0be0*/  FADD R18, R22, R16 ;  /* 0x0000001016127221 */ /* 0x000fe20000000000 */
[----:B------:R-:W-:Y:S01]  /*0bf0*/  FADD R22, R12, R15 ;  /* 0x0000000f0c167221 */ /* 0x000fe20000000000 */
[----:B------:R-:W-:Y:S01]  /*0c00*/  FADD R19, R19, R14 ;  /* 0x0000000e13137221 */ /* 0x000fe20000000000 */
[----:B------:R-:W-:Y:S01]  /*0c10*/  FADD R24, R24, R13 ;  /* 0x0000000d18187221 */ /* 0x000fe20000000000 */
[----:B------:R-:W-:-:S02]  /*0c20*/  CS2R R12, SRZ ;  /* 0x00000000000c7805 */ /* 0x000fc4000001ff00 */
[----:B------:R-:W-:Y:S01]  /*0c30*/  CS2R R14, SRZ ;  /* 0x00000000000e7805 */ /* 0x000fe2000001ff00 */
[----:B0-----:R-:W-:-:S04]  /*0c40*/  IMAD.WIDE R16, R21, 0x4, R26 ;  /* 0x0000000415107825 */ /* 0x001fc800078e021a */
[----:B------:R-:W-:Y:S01]  /*0c50*/  FADD R25, R18, R25 ;  /* 0x0000001912197221 */ /* 0x000fe20000000000 */
[----:B---3--:R-:W-:Y:S01]  /*0c60*/  FADD R6, R19, -R6 ;  /* 0x8000000613067221 */ /* 0x008fe20000000000 */
[----:B------:R-:W-:Y:S01]  /*0c70*/  CS2R R18, SRZ ;  /* 0x0000000000127805 */ /* 0x000fe2000001ff00 */
[----:B------:R0:W2:Y:S01]  /*0c80*/  @P1 LDG.E.EL.128 R12, desc[UR6][R16.64] ;  /* 0x00000006100c1981 */ /* 0x0000a2000c2e1d00 */
[----:B------:R-:W-:Y:S01]  /*0c90*/  IMAD.WIDE R26, R20, 0x4, R26 ;  /* 0x00000004141a7825 */ /* 0x000fe200078e021a */
[----:B0-----:R-:W-:-:S06]  /*0ca0*/  CS2R R16, SRZ ;  /* 0x0000000000107805 */ /* 0x001fcc000001ff00 */
[----:B------:R-:W3:Y:S01]  /*0cb0*/  @P0 LDG.E.EL.128 R16, desc[UR6][R26.64] ;  /* 0x000000061a100981 */ /* 0x000ee2000c2e1d00 */
[----:B------:R-:W0:Y:S01]  /*0cc0*/  S2UR UR5, SR_CgaCtaId ;  /* 0x00000000000579c3 */ /* 0x000e220000008800 */
[----:B------:R-:W-:Y:S01]  /*0cd0*/  FADD R25, R25, -R4 ;  /* 0x8000000419197221 */ /* 0x000fe20000000000 */
[----:B------:R-:W-:Y:S01]  /*0ce0*/  IMAD.MOV.U32 R4, RZ, RZ, 0x3c2aaaab ;  /* 0x3c2aaaabff047424 */ /* 0x000fe200078e00ff */
[----:B------:R-:W-:Y:S01]  /*0cf0*/  SHF.R.U32.HI R28, RZ, 0x6, R3 ;  /* 0x00000006ff1c7819 */ /* 0x000fe20000011603 */
[----:B------:R-:W-:Y:S01]  /*0d00*/  UMOV UR4, 0x400 ;  /* 0x0000040000047882 */ /* 0x000fe20000000000 */
[----:B------:R-:W-:Y:S02]  /*0d10*/  SHF.L.U32 R21, R3, 0x4, RZ ;  /* 0x0000000403157819 */ /* 0x000fe400000006ff */
[----:B------:R-:W-:Y:S02]  /*0d20*/  SGXT.U32 R28, R28, 0x1 ;  /* 0x000000011c1c781a */ /* 0x000fe40000000000 */
[----:B------:R-:W-:Y:S01]  /*0d30*/  LOP3.LUT R21, R21, 0x3f0, RZ, 0xc0, !PT ;  /* 0x000003f015157812 */ /* 0x000fe200078ec0ff */
[----:B------:R-:W-:Y:S01]  /*0d40*/  FADD R24, R24, -R5 ;  /* 0x8000000518187221 */ /* 0x000fe20000000000 */
[----:B------:R-:W-:-:S02]  /*0d50*/  FADD R7, R22, -R7 ;  /* 0x8000000716077221 */ /* 0x000fc40000000000 */
[----:B------:R-:W-:Y:S01]  /*0d60*/  LOP3.LUT R28, R21, R28, RZ, 0xfc, !PT ;  /* 0x0000001c151c7212 */ /* 0x000fe200078efcff */
[----:B------:R-:W-:Y:S01]  /*0d70*/  FADD R8, R23, -R8 ;  /* 0x8000000817087221 */ /* 0x000fe20000000000 */
[----:B0-----:R-:W-:-:S06]  /*0d80*/  UPRMT UR4, UR5, 0x654, UR4 ;  /* 0x0000065405047896 */ /* 0x001fcc0008000004 */
[----:B------:R-:W-:-:S05]  /*0d90*/  LEA R21, R21, UR4, 0x2 ;  /* 0x0000000415157c11 */ /* 0x000fca000f8e10ff */
[----:B------:R-:W-:Y:S01]  /*0da0*/  IMAD R21, R28, 0x4, R21 ;  /* 0x000000041c157824 */ /* 0x000fe200078e0215 */
[C---:B------:R-:W-:Y:S02]  /*0db0*/  SHF.L.U32 R5, R3.reuse, 0x5, RZ ;  /* 0x0000000503057819 */ /* 0x040fe400000006ff */
[----:B------:R-:W-:-:S04]  /*0dc0*/  LOP3.LUT R3, R3, 0x7f, RZ, 0xc0, !PT ;  /* 0x0000007f03037812 */ /* 0x000fc800078ec0ff */
[----:B------:R-:W-:Y:S02]  /*0dd0*/  PRMT R3, R3, 0x6540, R0 ;  /* 0x0000654003037816 */ /* 0x000fe40000000000 */
[----:B------:R-:W-:-:S04]  /*0de0*/  ISETP.GE.AND P0, PT, R2, 0x180, PT ;  /* 0x000001800200780c */ /* 0x000fc80003f06270 */
[----:B------:R-:W-:Y:S01]  /*0df0*/  ISETP.LT.AND P1, PT, R3, 0x100, !P0 ;  /* 0x000001000300780c */ /* 0x000fe20004721270 */
[-C--:B--2---:R-:W-:Y:S01]  /*0e00*/  FFMA R29, R14, R4.reuse, 9.9999999747524270788e-07 ;  /* 0x358637bd0e1d7423 */ /* 0x084fe20000000004 */
[-C--:B------:R-:W-:Y:S01]  /*0e10*/  FFMA R14, R15, R4.reuse, 9.9999999747524270788e-07 ;  /* 0x358637bd0f0e7423 */ /* 0x080fe20000000004 */
[-C--:B------:R-:W-:Y:S01]  /*0e20*/  FFMA R12, R12, R4.reuse, 9.9999999747524270788e-07 ;  /* 0x358637bd0c0c7423 */ /* 0x080fe20000000004 */
[----:B------:R-:W-:-:S03]  /*0e30*/  FFMA R13, R13, R4, 9.9999999747524270788e-07 ;  /* 0x358637bd0d0d7423 */ /* 0x000fc60000000004 */
[----:B------:R-:W-:Y:S01]  /*0e40*/  MUFU.RSQ R29, R29 ;  /* 0x0000001d001d7308 */ /* 0x000fe20000001400 */
[-C--:B---3--:R-:W-:Y:S01]  /*0e50*/  FFMA R15, R16, R4.reuse, 9.9999999747524270788e-07 ;  /* 0x358637bd100f7423 */ /* 0x088fe20000000004 */
[-C--:B------:R-:W-:Y:S01]  /*0e60*/  FFMA R16, R17, R4.reuse, 9.9999999747524270788e-07 ;  /* 0x358637bd11107423 */ /* 0x080fe20000000004 */
[-C--:B------:R-:W-:Y:S01]  /*0e70*/  FFMA R17, R18, R4.reuse, 9.9999999747524270788e-07 ;  /* 0x358637bd12117423 */ /* 0x080fe20000000004 */
[----:B------:R-:W-:-:S04]  /*0e80*/  FFMA R4, R19, R4, 9.9999999747524270788e-07 ;  /* 0x358637bd13047423 */ /* 0x000fc80000000004 */
[----:B------:R-:W0:Y:S08]  /*0e90*/  MUFU.RSQ R12, R12 ;  /* 0x0000000c000c7308 */ /* 0x000e300000001400 */
[----:B------:R-:W1:Y:S08]  /*0ea0*/  MUFU.RSQ R13, R13 ;  /* 0x0000000d000d7308 */ /* 0x000e700000001400 */
[----:B------:R-:W2:Y:S08]  /*0eb0*/  MUFU.RSQ R14, R14 ;  /* 0x0000000e000e7308 */ /* 0x000eb00000001400 */
[----:B------:R-:W3:Y:S08]  /*0ec0*/  MUFU.RSQ R15, R15 ;  /* 0x0000000f000f7308 */ /* 0x000ef00000001400 */
[----:B------:R-:W4:Y:S08]  /*0ed0*/  MUFU.RSQ R16, R16 ;  /* 0x0000001000107308 */ /* 0x000f300000001400 */
[----:B------:R-:W5:Y:S08]  /*0ee0*/  MUFU.RSQ R17, R17 ;  /* 0x0000001100117308 */ /* 0x000f700000001400 */
[----:B------:R-:W5:Y:S01]  /*0ef0*/  MUFU.RSQ R4, R4 ;  /* 0x0000000400047308 */ /* 0x000f620000001400 */
[----:B0-----:R-:W-:Y:S01]  /*0f00*/  FMUL R12, R12, R25 ;  /* 0x000000190c0c7220 */ /* 0x001fe20000400000 */
[----:B-1----:R-:W-:Y:S01]  /*0f10*/  FMUL R24, R13, R24 ;  /* 0x000000180d187220 */ /* 0x002fe20000400000 */
[----:B------:R-:W-:Y:S01]  /*0f20*/  FMUL R6, R29, R6 ;  /* 0x000000061d067220 */ /* 0x000fe20000400000 */
[----:B--2---:R-:W-:Y:S01]  /*0f30*/  FMUL R14, R14, R7 ;  /* 0x000000070e0e7220 */ /* 0x004fe20000400000 */
[----:B---3--:R-:W-:Y:S01]  /*0f40*/  FMUL R18, R15, R8 ;  /* 0x000000080f127220 */ /* 0x008fe20000400000 */
[----:B----4-:R-:W-:Y:S01]  /*0f50*/  FMUL R16, R16, R9 ;  /* 0x0000000910107220 */ /* 0x010fe20000400000 */
[----:B-----5:R-:W-:Y:S01]  /*0f60*/  FMUL R20, R17, R10 ;  /* 0x0000000a11147220 */ /* 0x020fe20000400000 */
[----:B------:R-:W-:Y:S01]  /*0f70*/  STS [R21], R12 ;  /* 0x0000000c15007388 */ /* 0x000fe20000000800 */
[----:B------:R-:W-:-:S03]  /*0f80*/  FMUL R22, R4, R11 ;  /* 0x0000000b04167220 */ /* 0x000fc60000400000 */
[----:B------:R-:W-:Y:S01]  /*0f90*/  STS [R21+0x20], R24 ;  /* 0x0000201815007388 */ /* 0x000fe20000000800 */
[----:B------:R-:W-:Y:S01]  /*0fa0*/  LOP3.LUT R13, R5, 0xfe0, RZ, 0xc0, !PT ;  /* 0x00000fe0050d7812 */ /* 0x000fe200078ec0ff */
[----:B------:R-:W0:Y:S02]  /*0fb0*/  LDC.64 R8, c[0x0][0x240] ;  /* 0x00009000ff087b82 */ /* 0x000e240000000a00 */
[----:B------:R-:W-:Y:S04]  /*0fc0*/  STS [R21+0x40], R6 ;  /* 0x0000400615007388 */ /* 0x000fe80000000800 */
[----:B------:R-:W-:Y:S04]  /*0fd0*/  STS [R21+0x60], R14 ;  /* 0x0000600e15007388 */ /* 0x000fe80000000800 */
[----:B------:R-:W-:Y:S04]  /*0fe0*/  STS [R21+0x8], R18 ;  /* 0x0000081215007388 */ /* 0x000fe80000000800 */
[----:B------:R-:W-:Y:S04]  /*0ff0*/  STS [R21+0x28], R16 ;  /* 0x0000281015007388 */ /* 0x000fe80000000800 */
[----:B------:R-:W-:Y:S04]  /*1000*/  STS [R21+0x48], R20 ;  /* 0x0000481415007388 */ /* 0x000fe80000000800 */
[----:B------:R-:W-:Y:S01]  /*1010*/  STS [R21+0x68], R22 ;  /* 0x0000681615007388 */ /* 0x000fe20000000800 */
[----:B------:R-:W-:Y:S01]  /*1020*/  BAR.SYNC.DEFER_BLOCKING 0x0 ;  /* 0x0000000000007b1d */ /* 0x000fe20000010000 */
[----:B------:R-:W-:-:S05]  /*1030*/  IMAD.HI R10, R2, 0x2aaaaaab, RZ ;  /* 0x2aaaaaab020a7827 */ /* 0x000fca00078e02ff */
[----:B------:R-:W-:Y:S01]  /*1040*/  SHF.R.U32.HI R11, RZ, 0x1f, R10 ;  /* 0x0000001fff0b7819 */ /* 0x000fe2000001160a */
[----:B------:R-:W1:Y:S03]  /*1050*/  LDS.128 R4, [R13+UR4] ;  /* 0x000000040d047984 */ /* 0x000e660008000c00 */
[----:B------:R-:W-:-:S05]  /*1060*/  LEA.HI.SX32 R11, R10, R11, 0x1c ;  /* 0x0000000b0a0b7211 */ /* 0x000fca00078fe2ff */
[----:B------:R-:W-:Y:S01]  /*1070*/  IMAD R0, R11, -0x60, R2 ;  /* 0xffffffa00b007824 */ /* 0x000fe200078e0202 */
[----:B------:R-:W-:-:S03]  /*1080*/  LOP3.LUT R2, R3, 0x80, RZ, 0xfc, !PT ;  /* 0x0000008003027812 */ /* 0x000fc600078efcff */
[----:B------:R-:W-:Y:S01]  /*1090*/  IMAD R0, R11, 0x6000, R0 ;  /* 0x000060000b007824 */ /* 0x000fe200078e0200 */
[----:B------:R-:W-:-:S03]  /*10a0*/  ISETP.LT.AND P0, PT, R2, 0x100, !P0 ;  /* 0x000001000200780c */ /* 0x000fc60004701270 */
[----:B------:R-:W-:-:S04]  /*10b0*/  IMAD R11, R3, 0x60, R0 ;  /* 0x00000060030b7824 */ /* 0x000fc800078e0200 */
[----:B0-----:R-:W-:-:S05]  /*10c0*/  IMAD.WIDE R2, R11, 0x4, R8 ;  /* 0x000000040b027825 */ /* 0x001fca00078e0208 */
[----:B-1----:R0:W-:Y:S02]  /*10d0*/  @P1 STG.E.128 desc[UR6][R2.64], R4 ;  /* 0x0000000402001986 */ /* 0x0021e4000c101d06 */
[----:B0-----:R-:W-:Y:S05]  /*10e0*/  @!P0 EXIT ;  /* 0x000000000000894d */ /* 0x001fea0003800000 */
[----:B------:R-:W0:Y:S01]  /*10f0*/  LDS.128 R12, [R13+UR4+0x1000] ;  /* 0x001000040d0c7984 */ /* 0x000e220008000c00 */
[----:B------:R-:W-:-:S04]  /*1100*/  VIADD R11, R11, 0x3000 ;  /* 0x000030000b0b7836 */ /* 0x000fc80000000000 */
[----:B------:R-:W-:-:S05]  /*1110*/  IMAD.WIDE R8, R11, 0x4, R8 ;  /* 0x000000040b087825 */ /* 0x000fca00078e0208 */
[----:B0-----:R-:W-:Y:S01]  /*1120*/  STG.E.128 desc[UR6][R8.64], R12 ;  /* 0x0000000c08007986 */ /* 0x001fe2000c101d06 */
[----:B------:R-:W-:Y:S05]  /*1130*/  EXIT ;  /* 0x000000000000794d */ /* 0x000fea0003800000 */
.L_x_0:
[----:B------:R-:W-:-:S00]  /*1140*/  BRA `(.L_x_0) ;  /* 0xfffffffc00fc7947 */ /* 0x000fc0000383ffff */
[----:B------:R-:W-:-:S00]  /*1150*/  NOP ;  /* 0x0000000000007918 */ /* 0x000fc00000000000 */
        /* <DEDUP_REMOVED lines=10> */
.L_x_1:


//--------------------- .nv.global.init           --------------------------
	.section	.nv.global.init,"aw",@progbits
.nv.global.init:
	.type		_$_str,@object
	.size		_$_str,(.L_0 - _$_str)
_$_str:
        /*0000*/ 	.byte	0x5f, 0x5f, 0x43, 0x55, 0x44, 0x41, 0x5f, 0x46, 0x54, 0x5a, 0x00
.L_0:


//--------------------- .nv.shared.triton_poi_fused_add_native_layer_norm_6 --------------------------
	.section	.nv.shared.triton_poi_fused_add_native_layer_norm_6,"aw",@nobits
	.sectionflags	@""
	.align	16
	.zero		1024


//--------------------- .nv.constant0.triton_poi_fused_add_native_layer_norm_6 --------------------------
	.section	.nv.constant0.triton_poi_fused_add_native_layer_norm_6,"a",@progbits
	.sectionflags	@""
	.align	4
.nv.constant0.triton_poi_fused_add_native_layer_norm_6:
	.zero		592
